//
// Generated by NVIDIA NVVM Compiler
//
// Compiler Build ID: CL-36424714
// Cuda compilation tools, release 13.0, V13.0.88
// Based on NVVM 20.0.0
//

.version 9.0
.target sm_100
.address_size 64

	// .globl	_Z13simple_kerneliPiS_S_

.visible .entry _Z13simple_kerneliPiS_S_(
	.param .u32 _Z13simple_kerneliPiS_S__param_0,
	.param .u64 .ptr .align 1 _Z13simple_kerneliPiS_S__param_1,
	.param .u64 .ptr .align 1 _Z13simple_kerneliPiS_S__param_2,
	.param .u64 .ptr .align 1 _Z13simple_kerneliPiS_S__param_3
)
{
	.reg .pred 	%p<3>;
	.reg .b32 	%r<11>;
	.reg .b64 	%rd<13>;

	ld.param.u32 	%r2, [_Z13simple_kerneliPiS_S__param_0];
	ld.param.u64 	%rd4, [_Z13simple_kerneliPiS_S__param_1];
	ld.param.u64 	%rd2, [_Z13simple_kerneliPiS_S__param_2];
	ld.param.u64 	%rd3, [_Z13simple_kerneliPiS_S__param_3];
	cvta.to.global.u64 	%rd1, %rd4;
	mov.u32 	%r3, %ctaid.x;
	mov.u32 	%r4, %ntid.x;
	mov.u32 	%r5, %tid.x;
	mad.lo.s32 	%r1, %r3, %r4, %r5;
	setp.ge.s32 	%p1, %r1, %r2;
	@%p1 bra 	$L__BB0_4;
	and.b32  	%r6, %r1, 1;
	setp.eq.b32 	%p2, %r6, 1;
	@%p2 bra 	$L__BB0_3;
	mul.wide.s32 	%rd9, %r1, 4;
	add.s64 	%rd10, %rd1, %rd9;
	ld.global.u32 	%r9, [%rd10];
	add.s32 	%r10, %r9, 2;
	cvta.to.global.u64 	%rd11, %rd2;
	add.s64 	%rd12, %rd11, %rd9;
	st.global.u32 	[%rd12], %r10;
	bra.uni 	$L__BB0_4;
$L__BB0_3:
	mul.wide.s32 	%rd5, %r1, 4;
	add.s64 	%rd6, %rd1, %rd5;
	ld.global.u32 	%r7, [%rd6];
	add.s32 	%r8, %r7, 2;
	cvta.to.global.u64 	%rd7, %rd3;
	add.s64 	%rd8, %rd7, %rd5;
	st.global.u32 	[%rd8], %r8;
$L__BB0_4:
	ret;

}


// ===== COMPILED SASS (sm_100) =====

	.target	sm_100

	.elftype	@"ET_EXEC"


//--------------------- .note.nv.tkinfo           --------------------------
	.section	.note.nv.tkinfo,"",@"SHT_NOTE"
	.sectionflags	@"SHF_NOTE_NV_TKINFO"
	.tkinfo
        /*0018*/ 	.word	0x00000002
        /*0030*/ 	.string	""
        /*0030*/ 	.string	"ptxas"
        /*0030*/ 	.string	"Cuda compilation tools, release 13.0, V13.0.88"
        /*0030*/ 	.string	"Build cuda_13.0.r13.0/compiler.36424714_0"
        /*0030*/ 	.string	"-arch sm_100 -m 64 "



//--------------------- .note.nv.cuinfo           --------------------------
	.section	.note.nv.cuinfo,"",@"SHT_NOTE"
	.sectionflags	@"SHF_NOTE_NV_CUINFO"
        /*0018*/ 	.short	0x0002
        /*001a*/ 	.short	0x0064
        /*001c*/ 	.short	0x0082
	.zero		2


//--------------------- .nv.info                  --------------------------
	.section	.nv.info,"",@"SHT_CUDA_INFO"
	.align	4


	//----- nvinfo : EIATTR_REGCOUNT
	.align		4
        /*0000*/ 	.byte	0x04, 0x2f
        /*0002*/ 	.short	(.L_1 - .L_0)
	.align		4
.L_0:
        /*0004*/ 	.word	index@(_Z13simple_kerneliPiS_S_)
        /*0008*/ 	.word	0x0000000a


	//----- nvinfo : EIATTR_FRAME_SIZE
	.align		4
.L_1:
        /*000c*/ 	.byte	0x04, 0x11
        /*000e*/ 	.short	(.L_3 - .L_2)
	.align		4
.L_2:
        /*0010*/ 	.word	index@(_Z13simple_kerneliPiS_S_)
        /*0014*/ 	.word	0x00000000


	//----- nvinfo : EIATTR_MIN_STACK_SIZE
	.align		4
.L_3:
        /*0018*/ 	.byte	0x04, 0x12
        /*001a*/ 	.short	(.L_5 - .L_4)
	.align		4
.L_4:
        /*001c*/ 	.word	index@(_Z13simple_kerneliPiS_S_)
        /*0020*/ 	.word	0x00000000
.L_5:


//--------------------- .nv.compat                --------------------------
	.section	.nv.compat,"",@"SHT_CUDA_COMPAT_INFO"
	.align	4
        /*0000*/ 	.byte	0x02, 0x09, 0x00, 0x00, 0x02, 0x02, 0x01, 0x00, 0x02, 0x05, 0x05, 0x00, 0x03, 0x07, 0x01, 0x01
        /*0010*/ 	.byte	0x02, 0x03, 0x00, 0x00, 0x02, 0x06, 0x01, 0x00, 0x04, 0x0b, 0x08, 0x00, 0x09, 0x00, 0x00, 0x00
        /*0020*/ 	.byte	0x00, 0x00, 0x00, 0x00


//--------------------- .nv.info._Z13simple_kerneliPiS_S_ --------------------------
	.section	.nv.info._Z13simple_kerneliPiS_S_,"",@"SHT_CUDA_INFO"
	.sectionflags	@""
	.align	4


	//----- nvinfo : EIATTR_CUDA_API_VERSION
	.align		4
        /*0000*/ 	.byte	0x04, 0x37
        /*0002*/ 	.short	(.L_7 - .L_6)
.L_6:
        /*0004*/ 	.word	0x00000082


	//----- nvinfo : EIATTR_KPARAM_INFO
	.align		4
.L_7:
        /*0008*/ 	.byte	0x04, 0x17
        /*000a*/ 	.short	(.L_9 - .L_8)
.L_8:
        /*000c*/ 	.word	0x00000000
        /*0010*/ 	.short	0x0003
        /*0012*/ 	.short	0x0018
        /*0014*/ 	.byte	0x00, 0xf5, 0x21, 0x00


	//----- nvinfo : EIATTR_KPARAM_INFO
	.align		4
.L_9:
        /*0018*/ 	.byte	0x04, 0x17
        /*001a*/ 	.short	(.L_11 - .L_10)
.L_10:
        /*001c*/ 	.word	0x00000000
        /*0020*/ 	.short	0x0002
        /*0022*/ 	.short	0x0010
        /*0024*/ 	.byte	0x00, 0xf5, 0x21, 0x00


	//----- nvinfo : EIATTR_KPARAM_INFO
	.align		4
.L_11:
        /*0028*/ 	.byte	0x04, 0x17
        /*002a*/ 	.short	(.L_13 - .L_12)
.L_12:
        /*002c*/ 	.word	0x00000000
        /*0030*/ 	.short	0x0001
        /*0032*/ 	.short	0x0008
        /*0034*/ 	.byte	0x00, 0xf5, 0x21, 0x00


	//----- nvinfo : EIATTR_KPARAM_INFO
	.align		4
.L_13:
        /*0038*/ 	.byte	0x04, 0x17
        /*003a*/ 	.short	(.L_15 - .L_14)
.L_14:
        /*003c*/ 	.word	0x00000000
        /*0040*/ 	.short	0x0000
        /*0042*/ 	.short	0x0000
        /*0044*/ 	.byte	0x00, 0xf0, 0x11, 0x00


	//----- nvinfo : EIATTR_SPARSE_MMA_MASK
	.align		4
.L_15:
        /*0048*/ 	.byte	0x03, 0x50
        /*004a*/ 	.short	0x0000


	//----- nvinfo : EIATTR_MAXREG_COUNT
	.align		4
        /*004c*/ 	.byte	0x03, 0x1b
        /*004e*/ 	.short	0x00ff


	//----- nvinfo : EIATTR_MERCURY_ISA_VERSION
	.align		4
        /*0050*/ 	.byte	0x03, 0x5f
        /*0052*/ 	.short	0x0101


	//----- nvinfo : EIATTR_VRC_CTA_INIT_COUNT
	.align		4
        /*0054*/ 	.byte	0x02, 0x4a
	.zero		1
	.zero		1


	//----- nvinfo : EIATTR_EXIT_INSTR_OFFSETS
	.align		4
        /*0058*/ 	.byte	0x04, 0x1c
        /*005a*/ 	.short	(.L_17 - .L_16)


	//   ....[0]....
.L_16:
        /*005c*/ 	.word	0x00000070


	//   ....[1]....
        /*0060*/ 	.word	0x00000130


	//   ....[2]....
        /*0064*/ 	.word	0x000001b0


	//----- nvinfo : EIATTR_CRS_STACK_SIZE
	.align		4
.L_17:
        /*0068*/ 	.byte	0x04, 0x1e
        /*006a*/ 	.short	(.L_19 - .L_18)
.L_18:
        /*006c*/ 	.word	0x00000000


	//----- nvinfo : EIATTR_CBANK_PARAM_SIZE
	.align		4
.L_19:
        /*0070*/ 	.byte	0x03, 0x19
        /*0072*/ 	.short	0x0020


	//----- nvinfo : EIATTR_PARAM_CBANK
	.align		4
        /*0074*/ 	.byte	0x04, 0x0a
        /*0076*/ 	.short	(.L_21 - .L_20)
	.align		4
.L_20:
        /*0078*/ 	.word	index@(.nv.constant0._Z13simple_kerneliPiS_S_)
        /*007c*/ 	.short	0x0380
        /*007e*/ 	.short	0x0020


	//----- nvinfo : EIATTR_SW_WAR
	.align		4
.L_21:
        /*0080*/ 	.byte	0x04, 0x36
        /*0082*/ 	.short	(.L_23 - .L_22)
.L_22:
        /*0084*/ 	.word	0x00000008
.L_23:


//--------------------- .nv.callgraph             --------------------------
	.section	.nv.callgraph,"",@"SHT_CUDA_CALLGRAPH"
	.align	4
	.sectionentsize	8
	.align		4
        /*0000*/ 	.word	0x00000000
	.align		4
        /*0004*/ 	.word	0xffffffff
	.align		4
        /*0008*/ 	.word	0x00000000
	.align		4
        /*000c*/ 	.word	0xfffffffe
	.align		4
        /*0010*/ 	.word	0x00000000
	.align		4
        /*0014*/ 	.word	0xfffffffd
	.align		4
        /*0018*/ 	.word	0x00000000
	.align		4
        /*001c*/ 	.word	0xfffffffc


//--------------------- .text._Z13simple_kerneliPiS_S_ --------------------------
	.section	.text._Z13simple_kerneliPiS_S_,"ax",@progbits
	.align	128
        .global         _Z13simple_kerneliPiS_S_
        .type           _Z13simple_kerneliPiS_S_,@function
        .size           _Z13simple_kerneliPiS_S_,(.L_x_2 - _Z13simple_kerneliPiS_S_)
        .other          _Z13simple_kerneliPiS_S_,@"STO_CUDA_ENTRY STV_DEFAULT"
_Z13simple_kerneliPiS_S_:
.text._Z13simple_kerneliPiS_S_:
[----:B------:R-:W-:Y:S01]  /*0000*/  LDC R1, c[0x0][0x37c] ;  /* 0x0000df00ff017b82 */ /* 0x000fe20000000800 */
[----:B------:R-:W0:Y:S07]  /*0010*/  S2R R0, SR_TID.X ;  /* 0x0000000000007919 */ /* 0x000e2e0000002100 */
[----:B------:R-:W0:Y:S01]  /*0020*/  S2UR UR4, SR_CTAID.X ;  /* 0x00000000000479c3 */ /* 0x000e220000002500 */
[----:B------:R-:W1:Y:S07]  /*0030*/  LDCU UR5, c[0x0][0x380] ;  /* 0x00007000ff0577ac */ /* 0x000e6e0008000800 */
[----:B------:R-:W0:Y:S02]  /*0040*/  LDC R7, c[0x0][0x360] ;  /* 0x0000d800ff077b82 */ /* 0x000e240000000800 */
[----:B0-----:R-:W-:-:S05]  /*0050*/  IMAD R7, R7, UR4, R0 ;  /* 0x0000000407077c24 */ /* 0x001fca000f8e0200 */
[----:B-1----:R-:W-:-:S13]  /*0060*/  ISETP.GE.AND P0, PT, R7, UR5, PT ;  /* 0x0000000507007c0c */ /* 0x002fda000bf06270 */
[----:B------:R-:W-:Y:S05]  /*0070*/  @P0 EXIT ;  /* 0x000000000000094d */ /* 0x000fea0003800000 */
[----:B------:R-:W-:Y:S01]  /*0080*/  LOP3.LUT R0, R7, 0x1, RZ, 0xc0, !PT ;  /* 0x0000000107007812 */ /* 0x000fe200078ec0ff */
[----:B------:R-:W0:Y:S03]  /*0090*/  LDCU.64 UR4, c[0x0][0x358] ;  /* 0x00006b00ff0477ac */ /* 0x000e260008000a00 */
[----:B------:R-:W-:-:S13]  /*00a0*/  ISETP.NE.U32.AND P0, PT, R0, 0x1, PT ;  /* 0x000000010000780c */ /* 0x000fda0003f05070 */
[----:B------:R-:W-:Y:S05]  /*00b0*/  @!P0 BRA `(.L_x_0) ;  /* 0x0000000000208947 */ /* 0x000fea0003800000 */
[----:B------:R-:W1:Y:S08]  /*00c0*/  LDC.64 R2, c[0x0][0x388] ;  /* 0x0000e200ff027b82 */ /* 0x000e700000000a00 */
[----:B------:R-:W2:Y:S01]  /*00d0*/  LDC.64 R4, c[0x0][0x390] ;  /* 0x0000e400ff047b82 */ /* 0x000ea20000000a00 */
[----:B-1----:R-:W-:-:S06]  /*00e0*/  IMAD.WIDE R2, R7, 0x4, R2 ;  /* 0x0000000407027825 */ /* 0x002fcc00078e0202 */
[----:B0-----:R-:W3:Y:S01]  /*00f0*/  LDG.E R2, desc[UR4][R2.64] ;  /* 0x0000000402027981 */ /* 0x001ee2000c1e1900 */
[----:B--2---:R-:W-:Y:S01]  /*0100*/  IMAD.WIDE R4, R7, 0x4, R4 ;  /* 0x0000000407047825 */ /* 0x004fe200078e0204 */
[----:B---3--:R-:W-:-:S05]  /*0110*/  IADD3 R7, PT, PT, R2, 0x2, RZ ;  /* 0x0000000202077810 */ /* 0x008fca0007ffe0ff */
[----:B------:R-:W-:Y:S01]  /*0120*/  STG.E desc[UR4][R4.64], R7 ;  /* 0x0000000704007986 */ /* 0x000fe2000c101904 */
[----:B------:R-:W-:Y:S05]  /*0130*/  EXIT ;  /* 0x000000000000794d */ /* 0x000fea0003800000 */
.L_x_0:
[----:B------:R-:W1:Y:S02]  /*0140*/  LDC.64 R2, c[0x0][0x388] ;  /* 0x0000e200ff027b82 */ /* 0x000e640000000a00 */
[----:B-1----:R-:W-:-:S06]  /*0150*/  IMAD.WIDE R4, R7, 0x4, R2 ;  /* 0x0000000407047825 */ /* 0x002fcc00078e0202 */
[----:B------:R-:W1:Y:S01]  /*0160*/  LDC.64 R2, c[0x0][0x398] ;  /* 0x0000e600ff027b82 */ /* 0x000e620000000a00 */
[----:B0-----:R-:W2:Y:S01]  /*0170*/  LDG.E R4, desc[UR4][R4.64] ;  /* 0x0000000404047981 */ /* 0x001ea2000c1e1900 */
[----:B-1----:R-:W-:Y:S01]  /*0180*/  IMAD.WIDE R2, R7, 0x4, R2 ;  /* 0x0000000407027825 */ /* 0x002fe200078e0202 */
[----:B--2---:R-:W-:-:S05]  /*0190*/  IADD3 R7, PT, PT, R4, 0x2, RZ ;  /* 0x0000000204077810 */ /* 0x004fca0007ffe0ff */
[----:B------:R-:W-:Y:S01]  /*01a0*/  STG.E desc[UR4][R2.64], R7 ;  /* 0x0000000702007986 */ /* 0x000fe2000c101904 */
[----:B------:R-:W-:Y:S05]  /*01b0*/  EXIT ;  /* 0x000000000000794d */ /* 0x000fea0003800000 */
.L_x_1:
[----:B------:R-:W-:-:S00]  /*01c0*/  BRA `(.L_x_1) ;  /* 0xfffffffc00fc7947 */ /* 0x000fc0000383ffff */
[----:B------:R-:W-:-:S00]  /*01d0*/  NOP ;  /* 0x0000000000007918 */ /* 0x000fc00000000000 */
        /* <DEDUP_REMOVED lines=10> */
.L_x_2:


//--------------------- .nv.shared.reserved.0     --------------------------
	.section	.nv.shared.reserved.0,"aw",@nobits
	.weak		__nv_reservedSMEM_offset_0_alias
	.size		__nv_reservedSMEM_offset_0_alias, 0, 64
	.other		__nv_reservedSMEM_offset_0_alias,@"STO_CUDA_RESERVED_SHARED STV_DEFAULT"
__nv_reservedSMEM_offset_0_alias:
	.zero		0
	.zero		64


//--------------------- .nv.constant0._Z13simple_kerneliPiS_S_ --------------------------
	.section	.nv.constant0._Z13simple_kerneliPiS_S_,"a",@progbits
	.sectionflags	@""
	.align	4
.nv.constant0._Z13simple_kerneliPiS_S_:
	.zero		928


//--------------------- SYMBOLS --------------------------

	.type		.nv.reservedSmem.offset0,@object
	.size		.nv.reservedSmem.offset0,0x4
